//
// Generated by NVIDIA NVVM Compiler
//
// Compiler Build ID: CL-36424714
// Cuda compilation tools, release 13.0, V13.0.88
// Based on NVVM 20.0.0
//

.version 9.0
.target sm_100
.address_size 64

	// .globl	_Z6reducePdS_j
.extern .shared .align 16 .b8 __smem[];

.visible .entry _Z6reducePdS_j(
	.param .u64 .ptr .align 1 _Z6reducePdS_j_param_0,
	.param .u64 .ptr .align 1 _Z6reducePdS_j_param_1,
	.param .u32 _Z6reducePdS_j_param_2
)
{
	.reg .pred 	%p<6>;
	.reg .b32 	%r<14>;
	.reg .b64 	%rd<9>;
	.reg .b64 	%fd<9>;

	ld.param.u64 	%rd1, [_Z6reducePdS_j_param_0];
	ld.param.u64 	%rd2, [_Z6reducePdS_j_param_1];
	ld.param.u32 	%r8, [_Z6reducePdS_j_param_2];
	mov.u32 	%r1, %tid.x;
	mov.u32 	%r2, %ctaid.x;
	mov.u32 	%r13, %ntid.x;
	mad.lo.s32 	%r4, %r2, %r13, %r1;
	setp.ge.u32 	%p1, %r4, %r8;
	mov.f64 	%fd8, 0d0000000000000000;
	@%p1 bra 	$L__BB0_2;
	cvta.to.global.u64 	%rd3, %rd1;
	mul.wide.u32 	%rd4, %r4, 8;
	add.s64 	%rd5, %rd3, %rd4;
	ld.global.f64 	%fd8, [%rd5];
$L__BB0_2:
	shl.b32 	%r9, %r1, 3;
	mov.u32 	%r10, __smem;
	add.s32 	%r5, %r10, %r9;
	st.shared.f64 	[%r5], %fd8;
	bar.sync 	0;
	setp.lt.u32 	%p2, %r13, 2;
	@%p2 bra 	$L__BB0_6;
$L__BB0_3:
	shr.u32 	%r7, %r13, 1;
	setp.ge.u32 	%p3, %r1, %r7;
	@%p3 bra 	$L__BB0_5;
	shl.b32 	%r11, %r7, 3;
	add.s32 	%r12, %r5, %r11;
	ld.shared.f64 	%fd4, [%r12];
	ld.shared.f64 	%fd5, [%r5];
	add.f64 	%fd6, %fd4, %fd5;
	st.shared.f64 	[%r5], %fd6;
$L__BB0_5:
	bar.sync 	0;
	setp.gt.u32 	%p4, %r13, 3;
	mov.u32 	%r13, %r7;
	@%p4 bra 	$L__BB0_3;
$L__BB0_6:
	setp.ne.s32 	%p5, %r1, 0;
	@%p5 bra 	$L__BB0_8;
	ld.shared.f64 	%fd7, [__smem];
	cvta.to.global.u64 	%rd6, %rd2;
	mul.wide.u32 	%rd7, %r2, 8;
	add.s64 	%rd8, %rd6, %rd7;
	st.global.f64 	[%rd8], %fd7;
$L__BB0_8:
	ret;

}
	// .globl	_Z8mapqrootPd
.visible .entry _Z8mapqrootPd(
	.param .u64 .ptr .align 1 _Z8mapqrootPd_param_0
)
{
	.reg .b32 	%r<5>;
	.reg .b64 	%rd<5>;
	.reg .b64 	%fd<4>;

	ld.param.u64 	%rd1, [_Z8mapqrootPd_param_0];
	cvta.to.global.u64 	%rd2, %rd1;
	mov.u32 	%r1, %ctaid.x;
	mov.u32 	%r2, %ntid.x;
	mov.u32 	%r3, %tid.x;
	mad.lo.s32 	%r4, %r1, %r2, %r3;
	mul.wide.u32 	%rd3, %r4, 8;
	add.s64 	%rd4, %rd2, %rd3;
	ld.global.f64 	%fd1, [%rd4];
	sqrt.rn.f64 	%fd2, %fd1;
	sqrt.rn.f64 	%fd3, %fd2;
	st.global.f64 	[%rd4], %fd3;
	ret;

}


// ===== COMPILED SASS (sm_100) =====

	.target	sm_100

	.elftype	@"ET_EXEC"


//--------------------- .note.nv.tkinfo           --------------------------
	.section	.note.nv.tkinfo,"",@"SHT_NOTE"
	.sectionflags	@"SHF_NOTE_NV_TKINFO"
	.tkinfo
        /*0018*/ 	.word	0x00000002
        /*0030*/ 	.string	""
        /*0030*/ 	.string	"ptxas"
        /*0030*/ 	.string	"Cuda compilation tools, release 13.0, V13.0.88"
        /*0030*/ 	.string	"Build cuda_13.0.r13.0/compiler.36424714_0"
        /*0030*/ 	.string	"-arch sm_100 -m 64 "



//--------------------- .note.nv.cuinfo           --------------------------
	.section	.note.nv.cuinfo,"",@"SHT_NOTE"
	.sectionflags	@"SHF_NOTE_NV_CUINFO"
        /*0018*/ 	.short	0x0002
        /*001a*/ 	.short	0x0064
        /*001c*/ 	.short	0x0082
	.zero		2


//--------------------- .nv.info                  --------------------------
	.section	.nv.info,"",@"SHT_CUDA_INFO"
	.align	4


	//----- nvinfo : EIATTR_REGCOUNT
	.align		4
        /*0000*/ 	.byte	0x04, 0x2f
        /*0002*/ 	.short	(.L_1 - .L_0)
	.align		4
.L_0:
        /*0004*/ 	.word	index@(_Z6reducePdS_j)
        /*0008*/ 	.word	0x0000000d


	//----- nvinfo : EIATTR_FRAME_SIZE
	.align		4
.L_1:
        /*000c*/ 	.byte	0x04, 0x11
        /*000e*/ 	.short	(.L_3 - .L_2)
	.align		4
.L_2:
        /*0010*/ 	.word	index@(_Z6reducePdS_j)
        /*0014*/ 	.word	0x00000000


	//----- nvinfo : EIATTR_REGCOUNT
	.align		4
.L_3:
        /*0018*/ 	.byte	0x04, 0x2f
        /*001a*/ 	.short	(.L_5 - .L_4)
	.align		4
.L_4:
        /*001c*/ 	.word	index@(_Z8mapqrootPd)
        /*0020*/ 	.word	0x00000014


	//----- nvinfo : EIATTR_FRAME_SIZE
	.align		4
.L_5:
        /*0024*/ 	.byte	0x04, 0x11
        /*0026*/ 	.short	(.L_7 - .L_6)
	.align		4
.L_6:
        /*0028*/ 	.word	index@($__internal_0_$__cuda_sm20_dsqrt_rn_f64_mediumpath_v1)
        /*002c*/ 	.word	0x00000000


	//----- nvinfo : EIATTR_FRAME_SIZE
	.align		4
.L_7:
        /*0030*/ 	.byte	0x04, 0x11
        /*0032*/ 	.short	(.L_9 - .L_8)
	.align		4
.L_8:
        /*0034*/ 	.word	index@(_Z8mapqrootPd)
        /*0038*/ 	.word	0x00000000


	//----- nvinfo : EIATTR_MIN_STACK_SIZE
	.align		4
.L_9:
        /*003c*/ 	.byte	0x04, 0x12
        /*003e*/ 	.short	(.L_11 - .L_10)
	.align		4
.L_10:
        /*0040*/ 	.word	index@(_Z8mapqrootPd)
        /*0044*/ 	.word	0x00000000


	//----- nvinfo : EIATTR_MIN_STACK_SIZE
	.align		4
.L_11:
        /*0048*/ 	.byte	0x04, 0x12
        /*004a*/ 	.short	(.L_13 - .L_12)
	.align		4
.L_12:
        /*004c*/ 	.word	index@(_Z6reducePdS_j)
        /*0050*/ 	.word	0x00000000
.L_13:


//--------------------- .nv.compat                --------------------------
	.section	.nv.compat,"",@"SHT_CUDA_COMPAT_INFO"
	.align	4
        /*0000*/ 	.byte	0x02, 0x09, 0x00, 0x00, 0x02, 0x02, 0x01, 0x00, 0x02, 0x05, 0x05, 0x00, 0x03, 0x07, 0x01, 0x01
        /*0010*/ 	.byte	0x02, 0x03, 0x00, 0x00, 0x02, 0x06, 0x01, 0x00, 0x04, 0x0b, 0x08, 0x00, 0x01, 0x00, 0x00, 0x00
        /*0020*/ 	.byte	0x00, 0x00, 0x00, 0x00


//--------------------- .nv.info._Z8mapqrootPd    --------------------------
	.section	.nv.info._Z8mapqrootPd,"",@"SHT_CUDA_INFO"
	.sectionflags	@""
	.align	4


	//----- nvinfo : EIATTR_CUDA_API_VERSION
	.align		4
        /*0000*/ 	.byte	0x04, 0x37
        /*0002*/ 	.short	(.L_15 - .L_14)
.L_14:
        /*0004*/ 	.word	0x00000082


	//----- nvinfo : EIATTR_KPARAM_INFO
	.align		4
.L_15:
        /*0008*/ 	.byte	0x04, 0x17
        /*000a*/ 	.short	(.L_17 - .L_16)
.L_16:
        /*000c*/ 	.word	0x00000000
        /*0010*/ 	.short	0x0000
        /*0012*/ 	.short	0x0000
        /*0014*/ 	.byte	0x00, 0xf5, 0x21, 0x00


	//----- nvinfo : EIATTR_SPARSE_MMA_MASK
	.align		4
.L_17:
        /*0018*/ 	.byte	0x03, 0x50
        /*001a*/ 	.short	0x0000


	//----- nvinfo : EIATTR_MAXREG_COUNT
	.align		4
        /*001c*/ 	.byte	0x03, 0x1b
        /*001e*/ 	.short	0x00ff


	//----- nvinfo : EIATTR_MERCURY_ISA_VERSION
	.align		4
        /*0020*/ 	.byte	0x03, 0x5f
        /*0022*/ 	.short	0x0101


	//----- nvinfo : EIATTR_VRC_CTA_INIT_COUNT
	.align		4
        /*0024*/ 	.byte	0x02, 0x4a
	.zero		1
	.zero		1


	//----- nvinfo : EIATTR_EXIT_INSTR_OFFSETS
	.align		4
        /*0028*/ 	.byte	0x04, 0x1c
        /*002a*/ 	.short	(.L_19 - .L_18)


	//   ....[0]....
.L_18:
        /*002c*/ 	.word	0x000003d0


	//----- nvinfo : EIATTR_CRS_STACK_SIZE
	.align		4
.L_19:
        /*0030*/ 	.byte	0x04, 0x1e
        /*0032*/ 	.short	(.L_21 - .L_20)
.L_20:
        /*0034*/ 	.word	0x00000000


	//----- nvinfo : EIATTR_CBANK_PARAM_SIZE
	.align		4
.L_21:
        /*0038*/ 	.byte	0x03, 0x19
        /*003a*/ 	.short	0x0008


	//----- nvinfo : EIATTR_PARAM_CBANK
	.align		4
        /*003c*/ 	.byte	0x04, 0x0a
        /*003e*/ 	.short	(.L_23 - .L_22)
	.align		4
.L_22:
        /*0040*/ 	.word	index@(.nv.constant0._Z8mapqrootPd)
        /*0044*/ 	.short	0x0380
        /*0046*/ 	.short	0x0008


	//----- nvinfo : EIATTR_SW_WAR
	.align		4
.L_23:
        /*0048*/ 	.byte	0x04, 0x36
        /*004a*/ 	.short	(.L_25 - .L_24)
.L_24:
        /*004c*/ 	.word	0x00000008
.L_25:


//--------------------- .nv.info._Z6reducePdS_j   --------------------------
	.section	.nv.info._Z6reducePdS_j,"",@"SHT_CUDA_INFO"
	.sectionflags	@""
	.align	4


	//----- nvinfo : EIATTR_CUDA_API_VERSION
	.align		4
        /*0000*/ 	.byte	0x04, 0x37
        /*0002*/ 	.short	(.L_27 - .L_26)
.L_26:
        /*0004*/ 	.word	0x00000082


	//----- nvinfo : EIATTR_KPARAM_INFO
	.align		4
.L_27:
        /*0008*/ 	.byte	0x04, 0x17
        /*000a*/ 	.short	(.L_29 - .L_28)
.L_28:
        /*000c*/ 	.word	0x00000000
        /*0010*/ 	.short	0x0002
        /*0012*/ 	.short	0x0010
        /*0014*/ 	.byte	0x00, 0xf0, 0x11, 0x00


	//----- nvinfo : EIATTR_KPARAM_INFO
	.align		4
.L_29:
        /*0018*/ 	.byte	0x04, 0x17
        /*001a*/ 	.short	(.L_31 - .L_30)
.L_30:
        /*001c*/ 	.word	0x00000000
        /*0020*/ 	.short	0x0001
        /*0022*/ 	.short	0x0008
        /*0024*/ 	.byte	0x00, 0xf5, 0x21, 0x00


	//----- nvinfo : EIATTR_KPARAM_INFO
	.align		4
.L_31:
        /*0028*/ 	.byte	0x04, 0x17
        /*002a*/ 	.short	(.L_33 - .L_32)
.L_32:
        /*002c*/ 	.word	0x00000000
        /*0030*/ 	.short	0x0000
        /*0032*/ 	.short	0x0000
        /*0034*/ 	.byte	0x00, 0xf5, 0x21, 0x00


	//----- nvinfo : EIATTR_SPARSE_MMA_MASK
	.align		4
.L_33:
        /*0038*/ 	.byte	0x03, 0x50
        /*003a*/ 	.short	0x0000


	//----- nvinfo : EIATTR_MAXREG_COUNT
	.align		4
        /*003c*/ 	.byte	0x03, 0x1b
        /*003e*/ 	.short	0x00ff


	//----- nvinfo : EIATTR_NUM_BARRIERS
	.align		4
        /*0040*/ 	.byte	0x02, 0x4c
        /*0042*/ 	.byte	0x01
	.zero		1


	//----- nvinfo : EIATTR_MERCURY_ISA_VERSION
	.align		4
        /*0044*/ 	.byte	0x03, 0x5f
        /*0046*/ 	.short	0x0101


	//----- nvinfo : EIATTR_VRC_CTA_INIT_COUNT
	.align		4
        /*0048*/ 	.byte	0x02, 0x4a
	.zero		1
	.zero		1


	//----- nvinfo : EIATTR_EXIT_INSTR_OFFSETS
	.align		4
        /*004c*/ 	.byte	0x04, 0x1c
        /*004e*/ 	.short	(.L_35 - .L_34)


	//   ....[0]....
.L_34:
        /*0050*/ 	.word	0x00000210


	//   ....[1]....
        /*0054*/ 	.word	0x00000290


	//----- nvinfo : EIATTR_CBANK_PARAM_SIZE
	.align		4
.L_35:
        /*0058*/ 	.byte	0x03, 0x19
        /*005a*/ 	.short	0x0014


	//----- nvinfo : EIATTR_PARAM_CBANK
	.align		4
        /*005c*/ 	.byte	0x04, 0x0a
        /*005e*/ 	.short	(.L_37 - .L_36)
	.align		4
.L_36:
        /*0060*/ 	.word	index@(.nv.constant0._Z6reducePdS_j)
        /*0064*/ 	.short	0x0380
        /*0066*/ 	.short	0x0014


	//----- nvinfo : EIATTR_SW_WAR
	.align		4
.L_37:
        /*0068*/ 	.byte	0x04, 0x36
        /*006a*/ 	.short	(.L_39 - .L_38)
.L_38:
        /*006c*/ 	.word	0x00000008
.L_39:


//--------------------- .nv.callgraph             --------------------------
	.section	.nv.callgraph,"",@"SHT_CUDA_CALLGRAPH"
	.align	4
	.sectionentsize	8
	.align		4
        /*0000*/ 	.word	0x00000000
	.align		4
        /*0004*/ 	.word	0xffffffff
	.align		4
        /*0008*/ 	.word	0x00000000
	.align		4
        /*000c*/ 	.word	0xfffffffe
	.align		4
        /*0010*/ 	.word	0x00000000
	.align		4
        /*0014*/ 	.word	0xfffffffd
	.align		4
        /*0018*/ 	.word	0x00000000
	.align		4
        /*001c*/ 	.word	0xfffffffc


//--------------------- .text._Z8mapqrootPd       --------------------------
	.section	.text._Z8mapqrootPd,"ax",@progbits
	.align	128
        .global         _Z8mapqrootPd
        .type           _Z8mapqrootPd,@function
        .size           _Z8mapqrootPd,(.L_x_12 - _Z8mapqrootPd)
        .other          _Z8mapqrootPd,@"STO_CUDA_ENTRY STV_DEFAULT"
_Z8mapqrootPd:
.text._Z8mapqrootPd:
[----:B------:R-:W-:Y:S01]  /*0000*/  LDC R1, c[0x0][0x37c] ;  /* 0x0000df00ff017b82 */ /* 0x000fe20000000800 */
[----:B------:R-:W0:Y:S07]  /*0010*/  S2R R0, SR_TID.X ;  /* 0x0000000000007919 */ /* 0x000e2e0000002100 */
[----:B------:R-:W0:Y:S01]  /*0020*/  S2UR UR6, SR_CTAID.X ;  /* 0x00000000000679c3 */ /* 0x000e220000002500 */
[----:B------:R-:W1:Y:S07]  /*0030*/  LDCU.64 UR4, c[0x0][0x358] ;  /* 0x00006b00ff0477ac */ /* 0x000e6e0008000a00 */
[----:B------:R-:W0:Y:S08]  /*0040*/  LDC R5, c[0x0][0x360] ;  /* 0x0000d800ff057b82 */ /* 0x000e300000000800 */
[----:B------:R-:W2:Y:S01]  /*0050*/  LDC.64 R2, c[0x0][0x380] ;  /* 0x0000e000ff027b82 */ /* 0x000ea20000000a00 */
[----:B0-----:R-:W-:-:S04]  /*0060*/  IMAD R5, R5, UR6, R0 ;  /* 0x0000000605057c24 */ /* 0x001fc8000f8e0200 */
[----:B--2---:R-:W-:-:S05]  /*0070*/  IMAD.WIDE.U32 R2, R5, 0x8, R2 ;  /* 0x0000000805027825 */ /* 0x004fca00078e0002 */
[----:B-1----:R-:W2:Y:S01]  /*0080*/  LDG.E.64 R8, desc[UR4][R2.64] ;  /* 0x0000000402087981 */ /* 0x002ea2000c1e1b00 */
[----:B------:R-:W-:Y:S01]  /*0090*/  IMAD.MOV.U32 R10, RZ, RZ, 0x0 ;  /* 0x00000000ff0a7424 */ /* 0x000fe200078e00ff */
[----:B------:R-:W-:Y:S01]  /*00a0*/  MOV R11, 0x3fd80000 ;  /* 0x3fd80000000b7802 */ /* 0x000fe20000000f00 */
[----:B------:R-:W-:Y:S01]  /*00b0*/  BSSY.RECONVERGENT B0, `(.L_x_0) ;  /* 0x0000016000007945 */ /* 0x000fe20003800200 */
[----:B--2---:R-:W0:Y:S01]  /*00c0*/  MUFU.RSQ64H R5, R9 ;  /* 0x0000000900057308 */ /* 0x004e220000001c00 */
[----:B------:R-:W-:-:S05]  /*00d0*/  VIADD R4, R9, 0xfcb00000 ;  /* 0xfcb0000009047836 */ /* 0x000fca0000000000 */
[----:B------:R-:W-:Y:S01]  /*00e0*/  ISETP.GE.U32.AND P0, PT, R4, 0x7ca00000, PT ;  /* 0x7ca000000400780c */ /* 0x000fe20003f06070 */
[----:B0-----:R-:W-:-:S08]  /*00f0*/  DMUL R6, R4, R4 ;  /* 0x0000000404067228 */ /* 0x001fd00000000000 */
[----:B------:R-:W-:-:S08]  /*0100*/  DFMA R6, R8, -R6, 1 ;  /* 0x3ff000000806742b */ /* 0x000fd00000000806 */
[----:B------:R-:W-:Y:S02]  /*0110*/  DFMA R10, R6, R10, 0.5 ;  /* 0x3fe00000060a742b */ /* 0x000fe4000000000a */
[----:B------:R-:W-:-:S08]  /*0120*/  DMUL R6, R4, R6 ;  /* 0x0000000604067228 */ /* 0x000fd00000000000 */
[----:B------:R-:W-:-:S08]  /*0130*/  DFMA R12, R10, R6, R4 ;  /* 0x000000060a0c722b */ /* 0x000fd00000000004 */
[----:B------:R-:W-:Y:S02]  /*0140*/  DMUL R14, R8, R12 ;  /* 0x0000000c080e7228 */ /* 0x000fe40000000000 */
[----:B------:R-:W-:Y:S02]  /*0150*/  VIADD R11, R13, 0xfff00000 ;  /* 0xfff000000d0b7836 */ /* 0x000fe40000000000 */
[----:B------:R-:W-:-:S04]  /*0160*/  IMAD.MOV.U32 R10, RZ, RZ, R12 ;  /* 0x000000ffff0a7224 */ /* 0x000fc800078e000c */
[----:B------:R-:W-:-:S08]  /*0170*/  DFMA R16, R14, -R14, R8 ;  /* 0x8000000e0e10722b */ /* 0x000fd00000000008 */
[----:B------:R-:W-:Y:S01]  /*0180*/  DFMA R6, R16, R10, R14 ;  /* 0x0000000a1006722b */ /* 0x000fe2000000000e */
[----:B------:R-:W-:Y:S10]  /*0190*/  @!P0 BRA `(.L_x_1) ;  /* 0x00000000001c8947 */ /* 0x000ff40003800000 */
[----:B------:R-:W-:Y:S01]  /*01a0*/  MOV R10, R12 ;  /* 0x0000000c000a7202 */ /* 0x000fe20000000f00 */
[----:B------:R-:W-:Y:S01]  /*01b0*/  IMAD.MOV.U32 R6, RZ, RZ, R8 ;  /* 0x000000ffff067224 */ /* 0x000fe200078e0008 */
[----:B------:R-:W-:Y:S01]  /*01c0*/  MOV R12, R16 ;  /* 0x00000010000c7202 */ /* 0x000fe20000000f00 */
[----:B------:R-:W-:Y:S01]  /*01d0*/  IMAD.MOV.U32 R7, RZ, RZ, R9 ;  /* 0x000000ffff077224 */ /* 0x000fe200078e0009 */
[----:B------:R-:W-:Y:S01]  /*01e0*/  MOV R0, 0x210 ;  /* 0x0000021000007802 */ /* 0x000fe20000000f00 */
[----:B------:R-:W-:-:S07]  /*01f0*/  IMAD.MOV.U32 R8, RZ, RZ, R14 ;  /* 0x000000ffff087224 */ /* 0x000fce00078e000e */
[----:B------:R-:W-:Y:S05]  /*0200*/  CALL.REL.NOINC `($__internal_0_$__cuda_sm20_dsqrt_rn_f64_mediumpath_v1) ;  /* 0x0000000000747944 */ /* 0x000fea0003c00000 */
.L_x_1:
[----:B------:R-:W-:Y:S05]  /*0210*/  BSYNC.RECONVERGENT B0 ;  /* 0x0000000000007941 */ /* 0x000fea0003800200 */
.L_x_0:
[----:B------:R-:W0:Y:S01]  /*0220*/  MUFU.RSQ64H R5, R7 ;  /* 0x0000000700057308 */ /* 0x000e220000001c00 */
[----:B------:R-:W-:Y:S01]  /*0230*/  VIADD R4, R7, 0xfcb00000 ;  /* 0xfcb0000007047836 */ /* 0x000fe20000000000 */
[----:B------:R-:W-:Y:S01]  /*0240*/  MOV R10, 0x0 ;  /* 0x00000000000a7802 */ /* 0x000fe20000000f00 */
[----:B------:R-:W-:Y:S01]  /*0250*/  IMAD.MOV.U32 R11, RZ, RZ, 0x3fd80000 ;  /* 0x3fd80000ff0b7424 */ /* 0x000fe200078e00ff */
[----:B------:R-:W-:Y:S02]  /*0260*/  BSSY.RECONVERGENT B0, `(.L_x_2) ;  /* 0x0000015000007945 */ /* 0x000fe40003800200 */
[----:B------:R-:W-:Y:S01]  /*0270*/  ISETP.GE.U32.AND P0, PT, R4, 0x7ca00000, PT ;  /* 0x7ca000000400780c */ /* 0x000fe20003f06070 */
[----:B0-----:R-:W-:-:S08]  /*0280*/  DMUL R8, R4, R4 ;  /* 0x0000000404087228 */ /* 0x001fd00000000000 */
[----:B------:R-:W-:-:S08]  /*0290*/  DFMA R8, -R8, R6, 1 ;  /* 0x3ff000000808742b */ /* 0x000fd00000000106 */
[----:B------:R-:W-:Y:S02]  /*02a0*/  DFMA R10, R8, R10, 0.5 ;  /* 0x3fe00000080a742b */ /* 0x000fe4000000000a */
[----:B------:R-:W-:-:S08]  /*02b0*/  DMUL R8, R4, R8 ;  /* 0x0000000804087228 */ /* 0x000fd00000000000 */
[----:B------:R-:W-:-:S08]  /*02c0*/  DFMA R12, R10, R8, R4 ;  /* 0x000000080a0c722b */ /* 0x000fd00000000004 */
[----:B------:R-:W-:Y:S02]  /*02d0*/  DMUL R14, R12, R6 ;  /* 0x000000060c0e7228 */ /* 0x000fe40000000000 */
[----:B------:R-:W-:Y:S01]  /*02e0*/  VIADD R9, R13, 0xfff00000 ;  /* 0xfff000000d097836 */ /* 0x000fe20000000000 */
[----:B------:R-:W-:-:S05]  /*02f0*/  MOV R8, R12 ;  /* 0x0000000c00087202 */ /* 0x000fca0000000f00 */
[----:B------:R-:W-:-:S08]  /*0300*/  DFMA R16, R14, -R14, R6 ;  /* 0x8000000e0e10722b */ /* 0x000fd00000000006 */
[----:B------:R-:W-:Y:S01]  /*0310*/  DFMA R10, R16, R8, R14 ;  /* 0x00000008100a722b */ /* 0x000fe2000000000e */
[----:B------:R-:W-:Y:S10]  /*0320*/  @!P0 BRA `(.L_x_3) ;  /* 0x0000000000208947 */ /* 0x000ff40003800000 */
[----:B------:R-:W-:Y:S01]  /*0330*/  IMAD.MOV.U32 R10, RZ, RZ, R12 ;  /* 0x000000ffff0a7224 */ /* 0x000fe200078e000c */
[----:B------:R-:W-:Y:S01]  /*0340*/  MOV R12, R16 ;  /* 0x00000010000c7202 */ /* 0x000fe20000000f00 */
[----:B------:R-:W-:Y:S01]  /*0350*/  IMAD.MOV.U32 R8, RZ, RZ, R14 ;  /* 0x000000ffff087224 */ /* 0x000fe200078e000e */
[----:B------:R-:W-:Y:S02]  /*0360*/  MOV R11, R9 ;  /* 0x00000009000b7202 */ /* 0x000fe40000000f00 */
[----:B------:R-:W-:-:S07]  /*0370*/  MOV R0, 0x390 ;  /* 0x0000039000007802 */ /* 0x000fce0000000f00 */
[----:B------:R-:W-:Y:S05]  /*0380*/  CALL.REL.NOINC `($__internal_0_$__cuda_sm20_dsqrt_rn_f64_mediumpath_v1) ;  /* 0x0000000000147944 */ /* 0x000fea0003c00000 */
[----:B------:R-:W-:Y:S01]  /*0390*/  IMAD.MOV.U32 R10, RZ, RZ, R6 ;  /* 0x000000ffff0a7224 */ /* 0x000fe200078e0006 */
[----:B------:R-:W-:-:S07]  /*03a0*/  MOV R11, R7 ;  /* 0x00000007000b7202 */ /* 0x000fce0000000f00 */
.L_x_3:
[----:B------:R-:W-:Y:S05]  /*03b0*/  BSYNC.RECONVERGENT B0 ;  /* 0x0000000000007941 */ /* 0x000fea0003800200 */
.L_x_2:
[----:B------:R-:W-:Y:S01]  /*03c0*/  STG.E.64 desc[UR4][R2.64], R10 ;  /* 0x0000000a02007986 */ /* 0x000fe2000c101b04 */
[----:B------:R-:W-:Y:S05]  /*03d0*/  EXIT ;  /* 0x000000000000794d */ /* 0x000fea0003800000 */
        .weak           $__internal_0_$__cuda_sm20_dsqrt_rn_f64_mediumpath_v1
        .type           $__internal_0_$__cuda_sm20_dsqrt_rn_f64_mediumpath_v1,@function
        .size           $__internal_0_$__cuda_sm20_dsqrt_rn_f64_mediumpath_v1,(.L_x_12 - $__internal_0_$__cuda_sm20_dsqrt_rn_f64_mediumpath_v1)
$__internal_0_$__cuda_sm20_dsqrt_rn_f64_mediumpath_v1:
[----:B------:R-:W-:Y:S01]  /*03e0*/  ISETP.GE.U32.AND P0, PT, R4, -0x3400000, PT ;  /* 0xfcc000000400780c */ /* 0x000fe20003f06070 */
[----:B------:R-:W-:Y:S01]  /*03f0*/  BSSY.RECONVERGENT B1, `(.L_x_4) ;  /* 0x0000025000017945 */ /* 0x000fe20003800200 */
[----:B------:R-:W-:Y:S01]  /*0400*/  IMAD.MOV.U32 R13, RZ, RZ, R17 ;  /* 0x000000ffff0d7224 */ /* 0x000fe200078e0011 */
[----:B------:R-:W-:-:S10]  /*0410*/  MOV R9, R15 ;  /* 0x0000000f00097202 */ /* 0x000fd40000000f00 */
[----:B------:R-:W-:Y:S05]  /*0420*/  @!P0 BRA `(.L_x_5) ;  /* 0x0000000000208947 */ /* 0x000fea0003800000 */
[----:B------:R-:W-:-:S10]  /*0430*/  DFMA.RM R4, R12, R10, R8 ;  /* 0x0000000a0c04722b */ /* 0x000fd40000004008 */
[----:B------:R-:W-:-:S05]  /*0440*/  IADD3 R8, P0, PT, R4, 0x1, RZ ;  /* 0x0000000104087810 */ /* 0x000fca0007f1e0ff */
[----:B------:R-:W-:-:S06]  /*0450*/  IMAD.X R9, RZ, RZ, R5, P0 ;  /* 0x000000ffff097224 */ /* 0x000fcc00000e0605 */
[----:B------:R-:W-:-:S08]  /*0460*/  DFMA.RP R6, -R4, R8, R6 ;  /* 0x000000080406722b */ /* 0x000fd00000008106 */
[----:B------:R-:W-:-:S06]  /*0470*/  DSETP.GT.AND P0, PT, R6, RZ, PT ;  /* 0x000000ff0600722a */ /* 0x000fcc0003f04000 */
[----:B------:R-:W-:Y:S02]  /*0480*/  FSEL R4, R8, R4, P0 ;  /* 0x0000000408047208 */ /* 0x000fe40000000000 */
[----:B------:R-:W-:Y:S01]  /*0490*/  FSEL R5, R9, R5, P0 ;  /* 0x0000000509057208 */ /* 0x000fe20000000000 */
[----:B------:R-:W-:Y:S06]  /*04a0*/  BRA `(.L_x_6) ;  /* 0x0000000000647947 */ /* 0x000fec0003800000 */
.L_x_5:
[----:B------:R-:W-:-:S14]  /*04b0*/  DSETP.NE.AND P0, PT, R6, RZ, PT ;  /* 0x000000ff0600722a */ /* 0x000fdc0003f05000 */
[----:B------:R-:W-:Y:S05]  /*04c0*/  @!P0 BRA `(.L_x_7) ;  /* 0x0000000000588947 */ /* 0x000fea0003800000 */
[----:B------:R-:W-:-:S13]  /*04d0*/  ISETP.GE.AND P0, PT, R7, RZ, PT ;  /* 0x000000ff0700720c */ /* 0x000fda0003f06270 */
[----:B------:R-:W-:Y:S01]  /*04e0*/  @!P0 MOV R4, 0x0 ;  /* 0x0000000000048802 */ /* 0x000fe20000000f00 */
[----:B------:R-:W-:Y:S01]  /*04f0*/  @!P0 IMAD.MOV.U32 R5, RZ, RZ, -0x80000 ;  /* 0xfff80000ff058424 */ /* 0x000fe200078e00ff */
[----:B------:R-:W-:Y:S06]  /*0500*/  @!P0 BRA `(.L_x_6) ;  /* 0x00000000004c8947 */ /* 0x000fec0003800000 */
[----:B------:R-:W-:-:S13]  /*0510*/  ISETP.GT.AND P0, PT, R7, 0x7fefffff, PT ;  /* 0x7fefffff0700780c */ /* 0x000fda0003f04270 */
[----:B------:R-:W-:Y:S05]  /*0520*/  @P0 BRA `(.L_x_7) ;  /* 0x0000000000400947 */ /* 0x000fea0003800000 */
[----:B------:R-:W-:Y:S01]  /*0530*/  DMUL R6, R6, 8.11296384146066816958e+31 ;  /* 0x4690000006067828 */ /* 0x000fe20000000000 */
[----:B------:R-:W-:Y:S01]  /*0540*/  MOV R4, RZ ;  /* 0x000000ff00047202 */ /* 0x000fe20000000f00 */
[----:B------:R-:W-:Y:S01]  /*0550*/  IMAD.MOV.U32 R10, RZ, RZ, 0x0 ;  /* 0x00000000ff0a7424 */ /* 0x000fe200078e00ff */
[----:B------:R-:W-:-:S03]  /*0560*/  MOV R11, 0x3fd80000 ;  /* 0x3fd80000000b7802 */ /* 0x000fc60000000f00 */
[----:B------:R-:W0:Y:S02]  /*0570*/  MUFU.RSQ64H R5, R7 ;  /* 0x0000000700057308 */ /* 0x000e240000001c00 */
[----:B0-----:R-:W-:-:S08]  /*0580*/  DMUL R8, R4, R4 ;  /* 0x0000000404087228 */ /* 0x001fd00000000000 */
[----:B------:R-:W-:-:S08]  /*0590*/  DFMA R8, R6, -R8, 1 ;  /* 0x3ff000000608742b */ /* 0x000fd00000000808 */
[----:B------:R-:W-:Y:S02]  /*05a0*/  DFMA R10, R8, R10, 0.5 ;  /* 0x3fe00000080a742b */ /* 0x000fe4000000000a */
[----:B------:R-:W-:-:S08]  /*05b0*/  DMUL R8, R4, R8 ;  /* 0x0000000804087228 */ /* 0x000fd00000000000 */
[----:B------:R-:W-:-:S08]  /*05c0*/  DFMA R8, R10, R8, R4 ;  /* 0x000000080a08722b */ /* 0x000fd00000000004 */
[----:B------:R-:W-:Y:S02]  /*05d0*/  DMUL R4, R6, R8 ;  /* 0x0000000806047228 */ /* 0x000fe40000000000 */
[----:B------:R-:W-:-:S06]  /*05e0*/  VIADD R9, R9, 0xfff00000 ;  /* 0xfff0000009097836 */ /* 0x000fcc0000000000 */
[----:B------:R-:W-:-:S08]  /*05f0*/  DFMA R10, R4, -R4, R6 ;  /* 0x80000004040a722b */ /* 0x000fd00000000006 */
[----:B------:R-:W-:-:S10]  /*0600*/  DFMA R4, R8, R10, R4 ;  /* 0x0000000a0804722b */ /* 0x000fd40000000004 */
[----:B------:R-:W-:Y:S01]  /*0610*/  IADD3 R5, PT, PT, R5, -0x3500000, RZ ;  /* 0xfcb0000005057810 */ /* 0x000fe20007ffe0ff */
[----:B------:R-:W-:Y:S06]  /*0620*/  BRA `(.L_x_6) ;  /* 0x0000000000047947 */ /* 0x000fec0003800000 */
.L_x_7:
[----:B------:R-:W-:-:S11]  /*0630*/  DADD R4, R6, R6 ;  /* 0x0000000006047229 */ /* 0x000fd60000000006 */
.L_x_6:
[----:B------:R-:W-:Y:S05]  /*0640*/  BSYNC.RECONVERGENT B1 ;  /* 0x0000000000017941 */ /* 0x000fea0003800200 */
.L_x_4:
[----:B------:R-:W-:Y:S01]  /*0650*/  MOV R7, R5 ;  /* 0x0000000500077202 */ /* 0x000fe20000000f00 */
[----:B------:R-:W-:Y:S02]  /*0660*/  HFMA2 R5, -RZ, RZ, 0, 0 ;  /* 0x00000000ff057431 */ /* 0x000fe400000001ff */
[----:B------:R-:W-:Y:S02]  /*0670*/  IMAD.MOV.U32 R6, RZ, RZ, R4 ;  /* 0x000000ffff067224 */ /* 0x000fe400078e0004 */
[----:B------:R-:W-:-:S04]  /*0680*/  IMAD.MOV.U32 R4, RZ, RZ, R0 ;  /* 0x000000ffff047224 */ /* 0x000fc800078e0000 */
[----:B------:R-:W-:Y:S05]  /*0690*/  RET.REL.NODEC R4 `(_Z8mapqrootPd) ;  /* 0xfffffff804587950 */ /* 0x000fea0003c3ffff */
.L_x_8:
[----:B------:R-:W-:-:S00]  /*06a0*/  BRA `(.L_x_8) ;  /* 0xfffffffc00fc7947 */ /* 0x000fc0000383ffff */
[----:B------:R-:W-:-:S00]  /*06b0*/  NOP ;  /* 0x0000000000007918 */ /* 0x000fc00000000000 */
        /* <DEDUP_REMOVED lines=12> */
.L_x_12:


//--------------------- .text._Z6reducePdS_j      --------------------------
	.section	.text._Z6reducePdS_j,"ax",@progbits
	.align	128
        .global         _Z6reducePdS_j
        .type           _Z6reducePdS_j,@function
        .size           _Z6reducePdS_j,(.L_x_14 - _Z6reducePdS_j)
        .other          _Z6reducePdS_j,@"STO_CUDA_ENTRY STV_DEFAULT"
_Z6reducePdS_j:
.text._Z6reducePdS_j:
[----:B------:R-:W-:Y:S01]  /*0000*/  LDC R1, c[0x0][0x37c] ;  /* 0x0000df00ff017b82 */ /* 0x000fe20000000800 */
[----:B------:R-:W0:Y:S01]  /*0010*/  S2R R8, SR_TID.X ;  /* 0x0000000000087919 */ /* 0x000e220000002100 */
[----:B------:R-:W0:Y:S01]  /*0020*/  LDCU UR8, c[0x0][0x360] ;  /* 0x00006c00ff0877ac */ /* 0x000e220008000800 */
[----:B------:R-:W-:Y:S01]  /*0030*/  CS2R R2, SRZ ;  /* 0x0000000000027805 */ /* 0x000fe2000001ff00 */
[----:B------:R-:W0:Y:S01]  /*0040*/  S2R R9, SR_CTAID.X ;  /* 0x0000000000097919 */ /* 0x000e220000002500 */
[----:B------:R-:W1:Y:S01]  /*0050*/  LDCU UR4, c[0x0][0x390] ;  /* 0x00007200ff0477ac */ /* 0x000e620008000800 */
[----:B------:R-:W2:Y:S01]  /*0060*/  LDCU.64 UR6, c[0x0][0x358] ;  /* 0x00006b00ff0677ac */ /* 0x000ea20008000a00 */
[----:B0-----:R-:W-:-:S05]  /*0070*/  IMAD R7, R9, UR8, R8 ;  /* 0x0000000809077c24 */ /* 0x001fca000f8e0208 */
[----:B-1----:R-:W-:-:S13]  /*0080*/  ISETP.GE.U32.AND P0, PT, R7, UR4, PT ;  /* 0x0000000407007c0c */ /* 0x002fda000bf06070 */
[----:B------:R-:W0:Y:S02]  /*0090*/  @!P0 LDC.64 R4, c[0x0][0x380] ;  /* 0x0000e000ff048b82 */ /* 0x000e240000000a00 */
[----:B0-----:R-:W-:-:S05]  /*00a0*/  @!P0 IMAD.WIDE.U32 R4, R7, 0x8, R4 ;  /* 0x0000000807048825 */ /* 0x001fca00078e0004 */
[----:B--2---:R-:W2:Y:S01]  /*00b0*/  @!P0 LDG.E.64 R2, desc[UR6][R4.64] ;  /* 0x0000000604028981 */ /* 0x004ea2000c1e1b00 */
[----:B------:R-:W0:Y:S01]  /*00c0*/  S2UR UR5, SR_CgaCtaId ;  /* 0x00000000000579c3 */ /* 0x000e220000008800 */
[----:B------:R-:W-:Y:S01]  /*00d0*/  IMAD.U32 R0, RZ, RZ, UR8 ;  /* 0x00000008ff007e24 */ /* 0x000fe2000f8e00ff */
[----:B------:R-:W-:Y:S01]  /*00e0*/  UMOV UR4, 0x400 ;  /* 0x0000040000047882 */ /* 0x000fe20000000000 */
[----:B------:R-:W-:-:S03]  /*00f0*/  ISETP.NE.AND P0, PT, R8, RZ, PT ;  /* 0x000000ff0800720c */ /* 0x000fc60003f05270 */
[----:B------:R-:W-:Y:S01]  /*0100*/  ISETP.GE.U32.AND P1, PT, R0, 0x2, PT ;  /* 0x000000020000780c */ /* 0x000fe20003f26070 */
[----:B0-----:R-:W-:-:S06]  /*0110*/  ULEA UR4, UR5, UR4, 0x18 ;  /* 0x0000000405047291 */ /* 0x001fcc000f8ec0ff */
[----:B------:R-:W-:-:S05]  /*0120*/  LEA R7, R8, UR4, 0x3 ;  /* 0x0000000408077c11 */ /* 0x000fca000f8e18ff */
[----:B--2---:R0:W-:Y:S01]  /*0130*/  STS.64 [R7], R2 ;  /* 0x0000000207007388 */ /* 0x0041e20000000a00 */
[----:B------:R-:W-:Y:S06]  /*0140*/  BAR.SYNC.DEFER_BLOCKING 0x0 ;  /* 0x0000000000007b1d */ /* 0x000fec0000010000 */
[----:B------:R-:W-:Y:S05]  /*0150*/  @!P1 BRA `(.L_x_9) ;  /* 0x00000000002c9947 */ /* 0x000fea0003800000 */
.L_x_10:
[----:B------:R-:W-:-:S04]  /*0160*/  SHF.R.U32.HI R10, RZ, 0x1, R0 ;  /* 0x00000001ff0a7819 */ /* 0x000fc80000011600 */
[----:B------:R-:W-:-:S13]  /*0170*/  ISETP.GE.U32.AND P1, PT, R8, R10, PT ;  /* 0x0000000a0800720c */ /* 0x000fda0003f26070 */
[----:B------:R-:W-:Y:S01]  /*0180*/  @!P1 IMAD R6, R10, 0x8, R7 ;  /* 0x000000080a069824 */ /* 0x000fe200078e0207 */
[----:B------:R-:W-:Y:S04]  /*0190*/  @!P1 LDS.64 R4, [R7] ;  /* 0x0000000007049984 */ /* 0x000fe80000000a00 */
[----:B0-----:R-:W0:Y:S02]  /*01a0*/  @!P1 LDS.64 R2, [R6] ;  /* 0x0000000006029984 */ /* 0x001e240000000a00 */
[----:B0-----:R-:W-:-:S07]  /*01b0*/  @!P1 DADD R2, R2, R4 ;  /* 0x0000000002029229 */ /* 0x001fce0000000004 */
[----:B------:R1:W-:Y:S01]  /*01c0*/  @!P1 STS.64 [R7], R2 ;  /* 0x0000000207009388 */ /* 0x0003e20000000a00 */
[----:B------:R-:W-:Y:S01]  /*01d0*/  BAR.SYNC.DEFER_BLOCKING 0x0 ;  /* 0x0000000000007b1d */ /* 0x000fe20000010000 */
[----:B------:R-:W-:Y:S01]  /*01e0*/  ISETP.GT.U32.AND P1, PT, R0, 0x3, PT ;  /* 0x000000030000780c */ /* 0x000fe20003f24070 */
[----:B------:R-:W-:-:S12]  /*01f0*/  IMAD.MOV.U32 R0, RZ, RZ, R10 ;  /* 0x000000ffff007224 */ /* 0x000fd800078e000a */
[----:B-1----:R-:W-:Y:S05]  /*0200*/  @P1 BRA `(.L_x_10) ;  /* 0xfffffffc00d41947 */ /* 0x002fea000383ffff */
.L_x_9:
[----:B------:R-:W-:Y:S05]  /*0210*/  @P0 EXIT ;  /* 0x000000000000094d */ /* 0x000fea0003800000 */
[----:B------:R-:W1:Y:S01]  /*0220*/  S2UR UR5, SR_CgaCtaId ;  /* 0x00000000000579c3 */ /* 0x000e620000008800 */
[----:B------:R-:W-:-:S07]  /*0230*/  UMOV UR4, 0x400 ;  /* 0x0000040000047882 */ /* 0x000fce0000000000 */
[----:B------:R-:W2:Y:S01]  /*0240*/  LDC.64 R4, c[0x0][0x388] ;  /* 0x0000e200ff047b82 */ /* 0x000ea20000000a00 */
[----:B-1----:R-:W-:Y:S01]  /*0250*/  ULEA UR4, UR5, UR4, 0x18 ;  /* 0x0000000405047291 */ /* 0x002fe2000f8ec0ff */
[----:B--2---:R-:W-:-:S08]  /*0260*/  IMAD.WIDE.U32 R4, R9, 0x8, R4 ;  /* 0x0000000809047825 */ /* 0x004fd000078e0004 */
[----:B0-----:R-:W0:Y:S04]  /*0270*/  LDS.64 R2, [UR4] ;  /* 0x00000004ff027984 */ /* 0x001e280008000a00 */
[----:B0-----:R-:W-:Y:S01]  /*0280*/  STG.E.64 desc[UR6][R4.64], R2 ;  /* 0x0000000204007986 */ /* 0x001fe2000c101b06 */
[----:B------:R-:W-:Y:S05]  /*0290*/  EXIT ;  /* 0x000000000000794d */ /* 0x000fea0003800000 */
.L_x_11:
        /* <DEDUP_REMOVED lines=14> */
.L_x_14:


//--------------------- .nv.shared._Z8mapqrootPd  --------------------------
	.section	.nv.shared._Z8mapqrootPd,"aw",@nobits
	.sectionflags	@""
	.align	16
	.zero		1024


//--------------------- .nv.shared.reserved.0     --------------------------
	.section	.nv.shared.reserved.0,"aw",@nobits
	.weak		__nv_reservedSMEM_offset_0_alias
	.size		__nv_reservedSMEM_offset_0_alias, 0, 64
	.other		__nv_reservedSMEM_offset_0_alias,@"STO_CUDA_RESERVED_SHARED STV_DEFAULT"
__nv_reservedSMEM_offset_0_alias:
	.zero		0
	.zero		64


//--------------------- .nv.shared._Z6reducePdS_j --------------------------
	.section	.nv.shared._Z6reducePdS_j,"aw",@nobits
	.sectionflags	@""
	.align	16
	.zero		1024


//--------------------- .nv.constant0._Z8mapqrootPd --------------------------
	.section	.nv.constant0._Z8mapqrootPd,"a",@progbits
	.sectionflags	@""
	.align	4
.nv.constant0._Z8mapqrootPd:
	.zero		904


//--------------------- .nv.constant0._Z6reducePdS_j --------------------------
	.section	.nv.constant0._Z6reducePdS_j,"a",@progbits
	.sectionflags	@""
	.align	4
.nv.constant0._Z6reducePdS_j:
	.zero		916


//--------------------- SYMBOLS --------------------------

	.type		.nv.reservedSmem.offset0,@object
	.size		.nv.reservedSmem.offset0,0x4
	.type		.nv.reservedSmem.cap,@object
	.size		.nv.reservedSmem.cap,0x4
